//
// Generated by NVIDIA NVVM Compiler
//
// Compiler Build ID: CL-36424714
// Cuda compilation tools, release 13.0, V13.0.88
// Based on NVVM 20.0.0
//

.version 9.0
.target sm_100
.address_size 64

	// .globl	bfsKernel

.visible .entry bfsKernel(
	.param .u64 .ptr .align 1 bfsKernel_param_0,
	.param .u64 .ptr .align 1 bfsKernel_param_1,
	.param .u64 .ptr .align 1 bfsKernel_param_2,
	.param .u64 .ptr .align 1 bfsKernel_param_3,
	.param .u64 .ptr .align 1 bfsKernel_param_4,
	.param .u64 .ptr .align 1 bfsKernel_param_5,
	.param .u64 .ptr .align 1 bfsKernel_param_6,
	.param .u64 .ptr .align 1 bfsKernel_param_7,
	.param .u32 bfsKernel_param_8
)
{
	.reg .pred 	%p<12>;
	.reg .b32 	%r<51>;
	.reg .b64 	%rd<60>;

	ld.param.u64 	%rd12, [bfsKernel_param_0];
	ld.param.u64 	%rd9, [bfsKernel_param_1];
	ld.param.u64 	%rd10, [bfsKernel_param_2];
	ld.param.u64 	%rd11, [bfsKernel_param_3];
	ld.param.u64 	%rd13, [bfsKernel_param_4];
	ld.param.u64 	%rd14, [bfsKernel_param_5];
	ld.param.u64 	%rd15, [bfsKernel_param_6];
	ld.param.u64 	%rd16, [bfsKernel_param_7];
	ld.param.u32 	%r23, [bfsKernel_param_8];
	cvta.to.global.u64 	%rd1, %rd13;
	cvta.to.global.u64 	%rd2, %rd16;
	cvta.to.global.u64 	%rd3, %rd15;
	cvta.to.global.u64 	%rd4, %rd12;
	cvta.to.global.u64 	%rd5, %rd14;
	mov.u32 	%r24, %ctaid.x;
	mov.u32 	%r1, %tid.x;
	shl.b32 	%r25, %r24, 2;
	shr.u32 	%r26, %r1, 5;
	add.s32 	%r2, %r25, %r26;
	setp.ge.s32 	%p1, %r2, %r23;
	@%p1 bra 	$L__BB0_18;
	cvta.to.global.u64 	%rd17, %rd11;
	cvta.to.global.u64 	%rd18, %rd9;
	cvta.to.global.u64 	%rd19, %rd10;
	and.b32  	%r3, %r1, 31;
	mul.wide.u32 	%rd20, %r2, 4;
	add.s64 	%rd21, %rd17, %rd20;
	ld.global.u32 	%r4, [%rd21];
	cvt.s64.s32 	%rd6, %r4;
	mul.wide.s32 	%rd22, %r4, 4;
	add.s64 	%rd23, %rd18, %rd22;
	ld.global.u32 	%r5, [%rd23];
	add.s64 	%rd24, %rd19, %rd22;
	ld.global.u32 	%r27, [%rd24];
	add.s32 	%r6, %r27, %r5;
	add.s32 	%r49, %r5, %r3;
	setp.ge.s32 	%p2, %r3, %r27;
	@%p2 bra 	$L__BB0_18;
	shl.b64 	%rd25, %rd6, 2;
	add.s64 	%rd26, %rd5, %rd25;
	ld.global.u32 	%r28, [%rd26];
	add.s32 	%r8, %r28, 1;
	add.s32 	%r29, %r49, 32;
	max.s32 	%r30, %r29, %r6;
	not.b32 	%r31, %r5;
	add.s32 	%r32, %r30, %r31;
	sub.s32 	%r9, %r32, %r3;
	and.b32  	%r33, %r9, 96;
	setp.eq.s32 	%p3, %r33, 96;
	@%p3 bra 	$L__BB0_7;
	shr.u32 	%r34, %r9, 5;
	add.s32 	%r35, %r34, 1;
	and.b32  	%r36, %r35, 3;
	neg.s32 	%r47, %r36;
$L__BB0_4:
	.pragma "nounroll";
	mul.wide.s32 	%rd27, %r49, 4;
	add.s64 	%rd28, %rd4, %rd27;
	ld.global.u32 	%r13, [%rd28];
	mul.wide.s32 	%rd29, %r13, 4;
	add.s64 	%rd30, %rd5, %rd29;
	atom.relaxed.global.cas.b32 	%r37, [%rd30], 2147483647, %r8;
	setp.ne.s32 	%p4, %r37, 2147483647;
	@%p4 bra 	$L__BB0_6;
	add.s64 	%rd32, %rd3, %rd29;
	st.global.u32 	[%rd32], %r4;
	atom.global.add.u32 	%r38, [%rd2], 1;
	mul.wide.s32 	%rd33, %r38, 4;
	add.s64 	%rd34, %rd1, %rd33;
	st.global.u32 	[%rd34], %r13;
$L__BB0_6:
	add.s32 	%r49, %r49, 32;
	add.s32 	%r47, %r47, 1;
	setp.ne.s32 	%p5, %r47, 0;
	@%p5 bra 	$L__BB0_4;
$L__BB0_7:
	setp.lt.u32 	%p6, %r9, 96;
	@%p6 bra 	$L__BB0_18;
	add.s64 	%rd7, %rd4, 256;
$L__BB0_9:
	mul.wide.s32 	%rd35, %r49, 4;
	add.s64 	%rd8, %rd7, %rd35;
	ld.global.u32 	%r18, [%rd8+-256];
	mul.wide.s32 	%rd36, %r18, 4;
	add.s64 	%rd37, %rd5, %rd36;
	atom.relaxed.global.cas.b32 	%r39, [%rd37], 2147483647, %r8;
	setp.ne.s32 	%p7, %r39, 2147483647;
	@%p7 bra 	$L__BB0_11;
	add.s64 	%rd39, %rd3, %rd36;
	st.global.u32 	[%rd39], %r4;
	atom.global.add.u32 	%r40, [%rd2], 1;
	mul.wide.s32 	%rd40, %r40, 4;
	add.s64 	%rd41, %rd1, %rd40;
	st.global.u32 	[%rd41], %r18;
$L__BB0_11:
	ld.global.u32 	%r19, [%rd8+-128];
	mul.wide.s32 	%rd42, %r19, 4;
	add.s64 	%rd43, %rd5, %rd42;
	atom.relaxed.global.cas.b32 	%r41, [%rd43], 2147483647, %r8;
	setp.ne.s32 	%p8, %r41, 2147483647;
	@%p8 bra 	$L__BB0_13;
	add.s64 	%rd45, %rd3, %rd42;
	st.global.u32 	[%rd45], %r4;
	atom.global.add.u32 	%r42, [%rd2], 1;
	mul.wide.s32 	%rd46, %r42, 4;
	add.s64 	%rd47, %rd1, %rd46;
	st.global.u32 	[%rd47], %r19;
$L__BB0_13:
	ld.global.u32 	%r20, [%rd8];
	mul.wide.s32 	%rd48, %r20, 4;
	add.s64 	%rd49, %rd5, %rd48;
	atom.relaxed.global.cas.b32 	%r43, [%rd49], 2147483647, %r8;
	setp.ne.s32 	%p9, %r43, 2147483647;
	@%p9 bra 	$L__BB0_15;
	add.s64 	%rd51, %rd3, %rd48;
	st.global.u32 	[%rd51], %r4;
	atom.global.add.u32 	%r44, [%rd2], 1;
	mul.wide.s32 	%rd52, %r44, 4;
	add.s64 	%rd53, %rd1, %rd52;
	st.global.u32 	[%rd53], %r20;
$L__BB0_15:
	ld.global.u32 	%r21, [%rd8+128];
	mul.wide.s32 	%rd54, %r21, 4;
	add.s64 	%rd55, %rd5, %rd54;
	atom.relaxed.global.cas.b32 	%r45, [%rd55], 2147483647, %r8;
	setp.ne.s32 	%p10, %r45, 2147483647;
	@%p10 bra 	$L__BB0_17;
	add.s64 	%rd57, %rd3, %rd54;
	st.global.u32 	[%rd57], %r4;
	atom.global.add.u32 	%r46, [%rd2], 1;
	mul.wide.s32 	%rd58, %r46, 4;
	add.s64 	%rd59, %rd1, %rd58;
	st.global.u32 	[%rd59], %r21;
$L__BB0_17:
	add.s32 	%r49, %r49, 128;
	setp.lt.s32 	%p11, %r49, %r6;
	@%p11 bra 	$L__BB0_9;
$L__BB0_18:
	ret;

}


// ===== COMPILED SASS (sm_100) =====

	.target	sm_100

	.elftype	@"ET_EXEC"


//--------------------- .note.nv.tkinfo           --------------------------
	.section	.note.nv.tkinfo,"",@"SHT_NOTE"
	.sectionflags	@"SHF_NOTE_NV_TKINFO"
	.tkinfo
        /*0018*/ 	.word	0x00000002
        /*0030*/ 	.string	""
        /*0030*/ 	.string	"ptxas"
        /*0030*/ 	.string	"Cuda compilation tools, release 13.0, V13.0.88"
        /*0030*/ 	.string	"Build cuda_13.0.r13.0/compiler.36424714_0"
        /*0030*/ 	.string	"-arch sm_100 -m 64 "



//--------------------- .note.nv.cuinfo           --------------------------
	.section	.note.nv.cuinfo,"",@"SHT_NOTE"
	.sectionflags	@"SHF_NOTE_NV_CUINFO"
        /*0018*/ 	.short	0x0002
        /*001a*/ 	.short	0x0064
        /*001c*/ 	.short	0x0082
	.zero		2


//--------------------- .nv.info                  --------------------------
	.section	.nv.info,"",@"SHT_CUDA_INFO"
	.align	4


	//----- nvinfo : EIATTR_REGCOUNT
	.align		4
        /*0000*/ 	.byte	0x04, 0x2f
        /*0002*/ 	.short	(.L_1 - .L_0)
	.align		4
.L_0:
        /*0004*/ 	.word	index@(bfsKernel)
        /*0008*/ 	.word	0x0000001c


	//----- nvinfo : EIATTR_FRAME_SIZE
	.align		4
.L_1:
        /*000c*/ 	.byte	0x04, 0x11
        /*000e*/ 	.short	(.L_3 - .L_2)
	.align		4
.L_2:
        /*0010*/ 	.word	index@(bfsKernel)
        /*0014*/ 	.word	0x00000000


	//----- nvinfo : EIATTR_MIN_STACK_SIZE
	.align		4
.L_3:
        /*0018*/ 	.byte	0x04, 0x12
        /*001a*/ 	.short	(.L_5 - .L_4)
	.align		4
.L_4:
        /*001c*/ 	.word	index@(bfsKernel)
        /*0020*/ 	.word	0x00000000
.L_5:


//--------------------- .nv.compat                --------------------------
	.section	.nv.compat,"",@"SHT_CUDA_COMPAT_INFO"
	.align	4
        /*0000*/ 	.byte	0x02, 0x09, 0x00, 0x00, 0x02, 0x02, 0x01, 0x00, 0x02, 0x05, 0x05, 0x00, 0x03, 0x07, 0x01, 0x01
        /*0010*/ 	.byte	0x02, 0x03, 0x00, 0x00, 0x02, 0x06, 0x01, 0x00, 0x04, 0x0b, 0x08, 0x00, 0x09, 0x00, 0x00, 0x00
        /*0020*/ 	.byte	0x00, 0x00, 0x00, 0x00


//--------------------- .nv.info.bfsKernel        --------------------------
	.section	.nv.info.bfsKernel,"",@"SHT_CUDA_INFO"
	.sectionflags	@""
	.align	4


	//----- nvinfo : EIATTR_CUDA_API_VERSION
	.align		4
        /*0000*/ 	.byte	0x04, 0x37
        /*0002*/ 	.short	(.L_7 - .L_6)
.L_6:
        /*0004*/ 	.word	0x00000082


	//----- nvinfo : EIATTR_KPARAM_INFO
	.align		4
.L_7:
        /*0008*/ 	.byte	0x04, 0x17
        /*000a*/ 	.short	(.L_9 - .L_8)
.L_8:
        /*000c*/ 	.word	0x00000000
        /*0010*/ 	.short	0x0008
        /*0012*/ 	.short	0x0040
        /*0014*/ 	.byte	0x00, 0xf0, 0x11, 0x00


	//----- nvinfo : EIATTR_KPARAM_INFO
	.align		4
.L_9:
        /*0018*/ 	.byte	0x04, 0x17
        /*001a*/ 	.short	(.L_11 - .L_10)
.L_10:
        /*001c*/ 	.word	0x00000000
        /*0020*/ 	.short	0x0007
        /*0022*/ 	.short	0x0038
        /*0024*/ 	.byte	0x00, 0xf5, 0x21, 0x00


	//----- nvinfo : EIATTR_KPARAM_INFO
	.align		4
.L_11:
        /*0028*/ 	.byte	0x04, 0x17
        /*002a*/ 	.short	(.L_13 - .L_12)
.L_12:
        /*002c*/ 	.word	0x00000000
        /*0030*/ 	.short	0x0006
        /*0032*/ 	.short	0x0030
        /*0034*/ 	.byte	0x00, 0xf5, 0x21, 0x00


	//----- nvinfo : EIATTR_KPARAM_INFO
	.align		4
.L_13:
        /*0038*/ 	.byte	0x04, 0x17
        /*003a*/ 	.short	(.L_15 - .L_14)
.L_14:
        /*003c*/ 	.word	0x00000000
        /*0040*/ 	.short	0x0005
        /*0042*/ 	.short	0x0028
        /*0044*/ 	.byte	0x00, 0xf5, 0x21, 0x00


	//----- nvinfo : EIATTR_KPARAM_INFO
	.align		4
.L_15:
        /*0048*/ 	.byte	0x04, 0x17
        /*004a*/ 	.short	(.L_17 - .L_16)
.L_16:
        /*004c*/ 	.word	0x00000000
        /*0050*/ 	.short	0x0004
        /*0052*/ 	.short	0x0020
        /*0054*/ 	.byte	0x00, 0xf5, 0x21, 0x00


	//----- nvinfo : EIATTR_KPARAM_INFO
	.align		4
.L_17:
        /*0058*/ 	.byte	0x04, 0x17
        /*005a*/ 	.short	(.L_19 - .L_18)
.L_18:
        /*005c*/ 	.word	0x00000000
        /*0060*/ 	.short	0x0003
        /*0062*/ 	.short	0x0018
        /*0064*/ 	.byte	0x00, 0xf5, 0x21, 0x00


	//----- nvinfo : EIATTR_KPARAM_INFO
	.align		4
.L_19:
        /*0068*/ 	.byte	0x04, 0x17
        /*006a*/ 	.short	(.L_21 - .L_20)
.L_20:
        /*006c*/ 	.word	0x00000000
        /*0070*/ 	.short	0x0002
        /*0072*/ 	.short	0x0010
        /*0074*/ 	.byte	0x00, 0xf5, 0x21, 0x00


	//----- nvinfo : EIATTR_KPARAM_INFO
	.align		4
.L_21:
        /*0078*/ 	.byte	0x04, 0x17
        /*007a*/ 	.short	(.L_23 - .L_22)
.L_22:
        /*007c*/ 	.word	0x00000000
        /*0080*/ 	.short	0x0001
        /*0082*/ 	.short	0x0008
        /*0084*/ 	.byte	0x00, 0xf5, 0x21, 0x00


	//----- nvinfo : EIATTR_KPARAM_INFO
	.align		4
.L_23:
        /*0088*/ 	.byte	0x04, 0x17
        /*008a*/ 	.short	(.L_25 - .L_24)
.L_24:
        /*008c*/ 	.word	0x00000000
        /*0090*/ 	.short	0x0000
        /*0092*/ 	.short	0x0000
        /*0094*/ 	.byte	0x00, 0xf5, 0x21, 0x00


	//----- nvinfo : EIATTR_SPARSE_MMA_MASK
	.align		4
.L_25:
        /*0098*/ 	.byte	0x03, 0x50
        /*009a*/ 	.short	0x0000


	//----- nvinfo : EIATTR_MAXREG_COUNT
	.align		4
        /*009c*/ 	.byte	0x03, 0x1b
        /*009e*/ 	.short	0x00ff


	//----- nvinfo : EIATTR_MERCURY_ISA_VERSION
	.align		4
        /*00a0*/ 	.byte	0x03, 0x5f
        /*00a2*/ 	.short	0x0101


	//----- nvinfo : EIATTR_INT_WARP_WIDE_INSTR_OFFSETS
	.align		4
        /*00a4*/ 	.byte	0x04, 0x31
        /*00a6*/ 	.short	(.L_27 - .L_26)


	//   ....[0]....
.L_26:
        /*00a8*/ 	.word	0x00000360


	//   ....[1]....
        /*00ac*/ 	.word	0x00000410


	//   ....[2]....
        /*00b0*/ 	.word	0x000005c0


	//   ....[3]....
        /*00b4*/ 	.word	0x00000670


	//   ....[4]....
        /*00b8*/ 	.word	0x00000740


	//   ....[5]....
        /*00bc*/ 	.word	0x000007f0


	//   ....[6]....
        /*00c0*/ 	.word	0x000008c0


	//   ....[7]....
        /*00c4*/ 	.word	0x00000970


	//   ....[8]....
        /*00c8*/ 	.word	0x00000a40


	//   ....[9]....
        /*00cc*/ 	.word	0x00000af0


	//----- nvinfo : EIATTR_VRC_CTA_INIT_COUNT
	.align		4
.L_27:
        /*00d0*/ 	.byte	0x02, 0x4a
	.zero		1
	.zero		1


	//----- nvinfo : EIATTR_EXIT_INSTR_OFFSETS
	.align		4
        /*00d4*/ 	.byte	0x04, 0x1c
        /*00d6*/ 	.short	(.L_29 - .L_28)


	//   ....[0]....
.L_28:
        /*00d8*/ 	.word	0x00000070


	//   ....[1]....
        /*00dc*/ 	.word	0x00000110


	//   ....[2]....
        /*00e0*/ 	.word	0x000004a0


	//   ....[3]....
        /*00e4*/ 	.word	0x00000b70


	//----- nvinfo : EIATTR_CRS_STACK_SIZE
	.align		4
.L_29:
        /*00e8*/ 	.byte	0x04, 0x1e
        /*00ea*/ 	.short	(.L_31 - .L_30)
.L_30:
        /*00ec*/ 	.word	0x00000000


	//----- nvinfo : EIATTR_CBANK_PARAM_SIZE
	.align		4
.L_31:
        /*00f0*/ 	.byte	0x03, 0x19
        /*00f2*/ 	.short	0x0044


	//----- nvinfo : EIATTR_PARAM_CBANK
	.align		4
        /*00f4*/ 	.byte	0x04, 0x0a
        /*00f6*/ 	.short	(.L_33 - .L_32)
	.align		4
.L_32:
        /*00f8*/ 	.word	index@(.nv.constant0.bfsKernel)
        /*00fc*/ 	.short	0x0380
        /*00fe*/ 	.short	0x0044


	//----- nvinfo : EIATTR_SW_WAR
	.align		4
.L_33:
        /*0100*/ 	.byte	0x04, 0x36
        /*0102*/ 	.short	(.L_35 - .L_34)
.L_34:
        /*0104*/ 	.word	0x00000008
.L_35:


//--------------------- .nv.callgraph             --------------------------
	.section	.nv.callgraph,"",@"SHT_CUDA_CALLGRAPH"
	.align	4
	.sectionentsize	8
	.align		4
        /*0000*/ 	.word	0x00000000
	.align		4
        /*0004*/ 	.word	0xffffffff
	.align		4
        /*0008*/ 	.word	0x00000000
	.align		4
        /*000c*/ 	.word	0xfffffffe
	.align		4
        /*0010*/ 	.word	0x00000000
	.align		4
        /*0014*/ 	.word	0xfffffffd
	.align		4
        /*0018*/ 	.word	0x00000000
	.align		4
        /*001c*/ 	.word	0xfffffffc


//--------------------- .text.bfsKernel           --------------------------
	.section	.text.bfsKernel,"ax",@progbits
	.align	128
        .global         bfsKernel
        .type           bfsKernel,@function
        .size           bfsKernel,(.L_x_15 - bfsKernel)
        .other          bfsKernel,@"STO_CUDA_ENTRY STV_DEFAULT"
bfsKernel:
.text.bfsKernel:
[----:B------:R-:W-:Y:S01]  /*0000*/  LDC R1, c[0x0][0x37c] ;  /* 0x0000df00ff017b82 */ /* 0x000fe20000000800 */
[----:B------:R-:W0:Y:S01]  /*0010*/  S2R R14, SR_TID.X ;  /* 0x00000000000e7919 */ /* 0x000e220000002100 */
[----:B------:R-:W1:Y:S01]  /*0020*/  LDCU UR4, c[0x0][0x3c0] ;  /* 0x00007800ff0477ac */ /* 0x000e620008000800 */
[----:B------:R-:W2:Y:S01]  /*0030*/  S2R R3, SR_CTAID.X ;  /* 0x0000000000037919 */ /* 0x000ea20000002500 */
[----:B0-----:R-:W-:-:S05]  /*0040*/  SHF.R.U32.HI R0, RZ, 0x5, R14 ;  /* 0x00000005ff007819 */ /* 0x001fca000001160e */
[----:B--2---:R-:W-:-:S05]  /*0050*/  IMAD R3, R3, 0x4, R0 ;  /* 0x0000000403037824 */ /* 0x004fca00078e0200 */
[----:B-1----:R-:W-:-:S13]  /*0060*/  ISETP.GE.AND P0, PT, R3, UR4, PT ;  /* 0x0000000403007c0c */ /* 0x002fda000bf06270 */
[----:B------:R-:W-:Y:S05]  /*0070*/  @P0 EXIT ;  /* 0x000000000000094d */ /* 0x000fea0003800000 */
[----:B------:R-:W0:Y:S01]  /*0080*/  LDC.64 R4, c[0x0][0x398] ;  /* 0x0000e600ff047b82 */ /* 0x000e220000000a00 */
[----:B------:R-:W1:Y:S01]  /*0090*/  LDCU.64 UR6, c[0x0][0x358] ;  /* 0x00006b00ff0677ac */ /* 0x000e620008000a00 */
[----:B0-----:R-:W-:-:S06]  /*00a0*/  IMAD.WIDE.U32 R4, R3, 0x4, R4 ;  /* 0x0000000403047825 */ /* 0x001fcc00078e0004 */
[----:B------:R-:W0:Y:S01]  /*00b0*/  LDC.64 R2, c[0x0][0x390] ;  /* 0x0000e400ff027b82 */ /* 0x000e220000000a00 */
[----:B-1----:R-:W0:Y:S02]  /*00c0*/  LDG.E R4, desc[UR6][R4.64] ;  /* 0x0000000604047981 */ /* 0x002e24000c1e1900 */
[----:B0-----:R-:W-:-:S05]  /*00d0*/  IMAD.WIDE R2, R4, 0x4, R2 ;  /* 0x0000000404027825 */ /* 0x001fca00078e0202 */
[----:B------:R-:W2:Y:S01]  /*00e0*/  LDG.E R0, desc[UR6][R2.64] ;  /* 0x0000000602007981 */ /* 0x000ea2000c1e1900 */
[----:B------:R-:W-:-:S04]  /*00f0*/  LOP3.LUT R14, R14, 0x1f, RZ, 0xc0, !PT ;  /* 0x0000001f0e0e7812 */ /* 0x000fc800078ec0ff */
[----:B--2---:R-:W-:-:S13]  /*0100*/  ISETP.GE.AND P0, PT, R14, R0, PT ;  /* 0x000000000e00720c */ /* 0x004fda0003f06270 */
[----:B------:R-:W-:Y:S05]  /*0110*/  @P0 EXIT ;  /* 0x000000000000094d */ /* 0x000fea0003800000 */
[----:B------:R-:W0:Y:S01]  /*0120*/  LDC.64 R2, c[0x0][0x388] ;  /* 0x0000e200ff027b82 */ /* 0x000e220000000a00 */
[----:B------:R-:W1:Y:S01]  /*0130*/  LDCU.64 UR4, c[0x0][0x3a8] ;  /* 0x00007500ff0477ac */ /* 0x000e620008000a00 */
[----:B0-----:R-:W-:-:S06]  /*0140*/  IMAD.WIDE R2, R4, 0x4, R2 ;  /* 0x0000000404027825 */ /* 0x001fcc00078e0202 */
[----:B------:R-:W2:Y:S01]  /*0150*/  LDG.E R3, desc[UR6][R2.64] ;  /* 0x0000000602037981 */ /* 0x000ea2000c1e1900 */
[----:B------:R-:W-:Y:S02]  /*0160*/  SHF.R.S32.HI R5, RZ, 0x1f, R4 ;  /* 0x0000001fff057819 */ /* 0x000fe40000011404 */
[----:B-1----:R-:W-:-:S04]  /*0170*/  LEA R6, P0, R4, UR4, 0x2 ;  /* 0x0000000404067c11 */ /* 0x002fc8000f8010ff */
[----:B------:R-:W-:-:S05]  /*0180*/  LEA.HI.X R7, R4, UR5, R5, 0x2, P0 ;  /* 0x0000000504077c11 */ /* 0x000fca00080f1405 */
[----:B------:R-:W3:Y:S01]  /*0190*/  LDG.E R6, desc[UR6][R6.64] ;  /* 0x0000000606067981 */ /* 0x000ee2000c1e1900 */
[----:B------:R-:W-:Y:S01]  /*01a0*/  BSSY.RECONVERGENT B0, `(.L_x_0) ;  /* 0x000002e000007945 */ /* 0x000fe20003800200 */
[----:B--2---:R-:W-:Y:S01]  /*01b0*/  IMAD.IADD R5, R3, 0x1, R0 ;  /* 0x0000000103057824 */ /* 0x004fe200078e0200 */
[----:B------:R-:W-:Y:S01]  /*01c0*/  LOP3.LUT R8, RZ, R3, RZ, 0x33, !PT ;  /* 0x00000003ff087212 */ /* 0x000fe200078e33ff */
[----:B------:R-:W-:-:S05]  /*01d0*/  IMAD.IADD R0, R14, 0x1, R3 ;  /* 0x000000010e007824 */ /* 0x000fca00078e0203 */
[----:B------:R-:W-:-:S04]  /*01e0*/  VIADDMNMX R9, R0, 0x20, R5, !PT ;  /* 0x0000002000097846 */ /* 0x000fc80007800105 */
[----:B------:R-:W-:Y:S01]  /*01f0*/  IADD3 R14, PT, PT, -R14, R9, R8 ;  /* 0x000000090e0e7210 */ /* 0x000fe20007ffe108 */
[----:B---3--:R-:W-:-:S03]  /*0200*/  VIADD R3, R6, 0x1 ;  /* 0x0000000106037836 */ /* 0x008fc60000000000 */
[----:B------:R-:W-:-:S04]  /*0210*/  LOP3.LUT R8, R14, 0x60, RZ, 0xc0, !PT ;  /* 0x000000600e087812 */ /* 0x000fc800078ec0ff */
[----:B------:R-:W-:-:S13]  /*0220*/  ISETP.NE.AND P0, PT, R8, 0x60, PT ;  /* 0x000000600800780c */ /* 0x000fda0003f05270 */
[----:B------:R-:W-:Y:S05]  /*0230*/  @!P0 BRA `(.L_x_1) ;  /* 0x0000000000908947 */ /* 0x000fea0003800000 */
[----:B------:R-:W0:Y:S01]  /*0240*/  LDC.64 R6, c[0x0][0x3b0] ;  /* 0x0000ec00ff067b82 */ /* 0x000e220000000a00 */
[----:B------:R-:W-:-:S04]  /*0250*/  LEA.HI R2, R14, 0x1, RZ, 0x1b ;  /* 0x000000010e027811 */ /* 0x000fc800078fd8ff */
[----:B------:R-:W-:-:S03]  /*0260*/  LOP3.LUT R2, R2, 0x3, RZ, 0xc0, !PT ;  /* 0x0000000302027812 */ /* 0x000fc600078ec0ff */
[----:B------:R-:W1:Y:S01]  /*0270*/  LDC.64 R8, c[0x0][0x3a0] ;  /* 0x0000e800ff087b82 */ /* 0x000e620000000a00 */
[----:B------:R-:W-:-:S07]  /*0280*/  IADD3 R15, PT, PT, -R2, RZ, RZ ;  /* 0x000000ff020f7210 */ /* 0x000fce0007ffe1ff */
[----:B------:R-:W2:Y:S08]  /*0290*/  LDC.64 R10, c[0x0][0x3a8] ;  /* 0x0000ea00ff0a7b82 */ /* 0x000eb00000000a00 */
[----:B------:R-:W3:Y:S02]  /*02a0*/  LDC.64 R12, c[0x0][0x380] ;  /* 0x0000e000ff0c7b82 */ /* 0x000ee40000000a00 */
.L_x_4:
[----:B---3--:R-:W-:-:S05]  /*02b0*/  IMAD.WIDE R16, R0, 0x4, R12 ;  /* 0x0000000400107825 */ /* 0x008fca00078e020c */
[----:B--2---:R-:W2:Y:S01]  /*02c0*/  LDG.E R21, desc[UR6][R16.64] ;  /* 0x0000000610157981 */ /* 0x004ea2000c1e1900 */
[----:B------:R-:W-:Y:S02]  /*02d0*/  IMAD.MOV.U32 R2, RZ, RZ, 0x7fffffff ;  /* 0x7fffffffff027424 */ /* 0x000fe400078e00ff */
[----:B--2---:R-:W-:-:S05]  /*02e0*/  IMAD.WIDE R18, R21, 0x4, R10 ;  /* 0x0000000415127825 */ /* 0x004fca00078e020a */
[----:B------:R-:W2:Y:S01]  /*02f0*/  ATOMG.E.CAS.STRONG.GPU PT, R2, [R18], R2, R3 ;  /* 0x00000002120273a9 */ /* 0x000ea200001ee103 */
[----:B------:R-:W-:Y:S01]  /*0300*/  VIADD R15, R15, 0x1 ;  /* 0x000000010f0f7836 */ /* 0x000fe20000000000 */
[----:B------:R-:W-:Y:S04]  /*0310*/  BSSY.RECONVERGENT B1, `(.L_x_2) ;  /* 0x0000014000017945 */ /* 0x000fe80003800200 */
[----:B------:R-:W-:Y:S02]  /*0320*/  ISETP.NE.AND P0, PT, R15, RZ, PT ;  /* 0x000000ff0f00720c */ /* 0x000fe40003f05270 */
[----:B--2---:R-:W-:-:S13]  /*0330*/  ISETP.NE.AND P1, PT, R2, 0x7fffffff, PT ;  /* 0x7fffffff0200780c */ /* 0x004fda0003f25270 */
[----:B------:R-:W-:Y:S05]  /*0340*/  @P1 BRA `(.L_x_3) ;  /* 0x0000000000401947 */ /* 0x000fea0003800000 */
[----:B------:R-:W2:Y:S01]  /*0350*/  S2R R19, SR_LANEID ;  /* 0x0000000000137919 */ /* 0x000ea20000000000 */
[----:B------:R-:W-:Y:S01]  /*0360*/  VOTEU.ANY UR4, UPT, PT ;  /* 0x0000000000047886 */ /* 0x000fe200038e0100 */
[----:B------:R-:W3:Y:S01]  /*0370*/  LDC.64 R16, c[0x0][0x3b8] ;  /* 0x0000ee00ff107b82 */ /* 0x000ee20000000a00 */
[----:B------:R-:W2:Y:S08]  /*0380*/  FLO.U32 R2, UR4 ;  /* 0x0000000400027d00 */ /* 0x000eb000080e0000 */
[----:B------:R-:W3:Y:S01]  /*0390*/  POPC R25, UR4 ;  /* 0x0000000400197d09 */ /* 0x000ee20008000000 */
[----:B--2---:R-:W-:Y:S01]  /*03a0*/  ISETP.EQ.U32.AND P1, PT, R2, R19, PT ;  /* 0x000000130200720c */ /* 0x004fe20003f22070 */
[----:B0-----:R-:W-:-:S05]  /*03b0*/  IMAD.WIDE R18, R21, 0x4, R6 ;  /* 0x0000000415127825 */ /* 0x001fca00078e0206 */
[----:B------:R-:W-:Y:S07]  /*03c0*/  STG.E desc[UR6][R18.64], R4 ;  /* 0x0000000412007986 */ /* 0x000fee000c101906 */
[----:B---3--:R-:W2:Y:S01]  /*03d0*/  @P1 ATOMG.E.ADD.STRONG.GPU PT, R17, desc[UR6][R16.64], R25 ;  /* 0x80000019101119a8 */ /* 0x008ea200081ef106 */
[----:B------:R-:W0:Y:S02]  /*03e0*/  S2R R20, SR_LTMASK ;  /* 0x0000000000147919 */ /* 0x000e240000003900 */
[----:B0-----:R-:W-:-:S06]  /*03f0*/  LOP3.LUT R20, R20, UR4, RZ, 0xc0, !PT ;  /* 0x0000000414147c12 */ /* 0x001fcc000f8ec0ff */
[----:B------:R-:W0:Y:S01]  /*0400*/  POPC R20, R20 ;  /* 0x0000001400147309 */ /* 0x000e220000000000 */
[----:B--2---:R-:W0:Y:S02]  /*0410*/  SHFL.IDX PT, R23, R17, R2, 0x1f ;  /* 0x00001f0211177589 */ /* 0x004e2400000e0000 */
[----:B0-----:R-:W-:-:S04]  /*0420*/  IMAD.IADD R23, R23, 0x1, R20 ;  /* 0x0000000117177824 */ /* 0x001fc800078e0214 */
[----:B-1----:R-:W-:-:S05]  /*0430*/  IMAD.WIDE R22, R23, 0x4, R8 ;  /* 0x0000000417167825 */ /* 0x002fca00078e0208 */
[----:B------:R2:W-:Y:S02]  /*0440*/  STG.E desc[UR6][R22.64], R21 ;  /* 0x0000001516007986 */ /* 0x0005e4000c101906 */
.L_x_3:
[----:B------:R-:W-:Y:S05]  /*0450*/  BSYNC.RECONVERGENT B1 ;  /* 0x0000000000017941 */ /* 0x000fea0003800200 */
.L_x_2:
[----:B------:R-:W-:Y:S01]  /*0460*/  IADD3 R0, PT, PT, R0, 0x20, RZ ;  /* 0x0000002000007810 */ /* 0x000fe20007ffe0ff */
[----:B------:R-:W-:Y:S06]  /*0470*/  @P0 BRA `(.L_x_4) ;  /* 0xfffffffc008c0947 */ /* 0x000fec000383ffff */
.L_x_1:
[----:B------:R-:W-:Y:S05]  /*0480*/  BSYNC.RECONVERGENT B0 ;  /* 0x0000000000007941 */ /* 0x000fea0003800200 */
.L_x_0:
[----:B------:R-:W-:-:S13]  /*0490*/  ISETP.GE.U32.AND P0, PT, R14, 0x60, PT ;  /* 0x000000600e00780c */ /* 0x000fda0003f06070 */
[----:B------:R-:W-:Y:S05]  /*04a0*/  @!P0 EXIT ;  /* 0x000000000000894d */ /* 0x000fea0003800000 */
[----:B0-----:R-:W0:Y:S01]  /*04b0*/  LDC.64 R6, c[0x0][0x3b0] ;  /* 0x0000ec00ff067b82 */ /* 0x001e220000000a00 */
[----:B------:R-:W3:Y:S07]  /*04c0*/  LDCU.64 UR4, c[0x0][0x380] ;  /* 0x00007000ff0477ac */ /* 0x000eee0008000a00 */
[----:B-1----:R-:W1:Y:S08]  /*04d0*/  LDC.64 R8, c[0x0][0x3a0] ;  /* 0x0000e800ff087b82 */ /* 0x002e700000000a00 */
[----:B------:R-:W4:Y:S01]  /*04e0*/  LDC.64 R10, c[0x0][0x3a8] ;  /* 0x0000ea00ff0a7b82 */ /* 0x000f220000000a00 */
[----:B---3--:R-:W-:-:S04]  /*04f0*/  UIADD3 UR4, UP0, UPT, UR4, 0x100, URZ ;  /* 0x0000010004047890 */ /* 0x008fc8000ff1e0ff */
[----:B------:R-:W-:-:S12]  /*0500*/  UIADD3.X UR5, UPT, UPT, URZ, UR5, URZ, UP0, !UPT ;  /* 0x00000005ff057290 */ /* 0x000fd800087fe4ff */
.L_x_13:
[----:B------:R-:W-:Y:S02]  /*0510*/  IMAD.U32 R12, RZ, RZ, UR4 ;  /* 0x00000004ff0c7e24 */ /* 0x000fe4000f8e00ff */
[----:B---3--:R-:W-:Y:S02]  /*0520*/  IMAD.U32 R13, RZ, RZ, UR5 ;  /* 0x00000005ff0d7e24 */ /* 0x008fe4000f8e00ff */
[----:B------:R-:W-:-:S05]  /*0530*/  IMAD.WIDE R12, R0, 0x4, R12 ;  /* 0x00000004000c7825 */ /* 0x000fca00078e020c */
[----:B------:R-:W4:Y:S01]  /*0540*/  LDG.E R15, desc[UR6][R12.64+-0x100] ;  /* 0xffff00060c0f7981 */ /* 0x000f22000c1e1900 */
[----:B------:R-:W-:Y:S02]  /*0550*/  IMAD.MOV.U32 R2, RZ, RZ, 0x7fffffff ;  /* 0x7fffffffff027424 */ /* 0x000fe400078e00ff */
[----:B----4-:R-:W-:-:S06]  /*0560*/  IMAD.WIDE R16, R15, 0x4, R10 ;  /* 0x000000040f107825 */ /* 0x010fcc00078e020a */
[----:B------:R-:W3:Y:S01]  /*0570*/  ATOMG.E.CAS.STRONG.GPU PT, R16, [R16], R2, R3 ;  /* 0x00000002101073a9 */ /* 0x000ee200001ee103 */
[----:B------:R-:W-:Y:S01]  /*0580*/  BSSY.RECONVERGENT B0, `(.L_x_5) ;  /* 0x0000013000007945 */ /* 0x000fe20003800200 */
[----:B---3--:R-:W-:-:S13]  /*0590*/  ISETP.NE.AND P0, PT, R16, 0x7fffffff, PT ;  /* 0x7fffffff1000780c */ /* 0x008fda0003f05270 */
[----:B------:R-:W-:Y:S05]  /*05a0*/  @P0 BRA `(.L_x_6) ;  /* 0x0000000000400947 */ /* 0x000fea0003800000 */
[----:B------:R-:W3:Y:S01]  /*05b0*/  S2R R17, SR_LANEID ;  /* 0x0000000000117919 */ /* 0x000ee20000000000 */
[----:B------:R-:W-:Y:S01]  /*05c0*/  VOTEU.ANY UR8, UPT, PT ;  /* 0x0000000000087886 */ /* 0x000fe200038e0100 */
[----:B--2---:R-:W2:Y:S01]  /*05d0*/  LDC.64 R20, c[0x0][0x3b8] ;  /* 0x0000ee00ff147b82 */ /* 0x004ea20000000a00 */
[----:B------:R-:W3:Y:S08]  /*05e0*/  FLO.U32 R2, UR8 ;  /* 0x0000000800027d00 */ /* 0x000ef000080e0000 */
[----:B------:R-:W2:Y:S01]  /*05f0*/  POPC R23, UR8 ;  /* 0x0000000800177d09 */ /* 0x000ea20008000000 */
[----:B---3--:R-:W-:Y:S01]  /*0600*/  ISETP.EQ.U32.AND P0, PT, R2, R17, PT ;  /* 0x000000110200720c */ /* 0x008fe20003f02070 */
[----:B0-----:R-:W-:-:S05]  /*0610*/  IMAD.WIDE R16, R15, 0x4, R6 ;  /* 0x000000040f107825 */ /* 0x001fca00078e0206 */
[----:B------:R-:W-:Y:S07]  /*0620*/  STG.E desc[UR6][R16.64], R4 ;  /* 0x0000000410007986 */ /* 0x000fee000c101906 */
[----:B--2---:R-:W2:Y:S01]  /*0630*/  @P0 ATOMG.E.ADD.STRONG.GPU PT, R21, desc[UR6][R20.64], R23 ;  /* 0x80000017141509a8 */ /* 0x004ea200081ef106 */
[----:B------:R-:W0:Y:S02]  /*0640*/  S2R R14, SR_LTMASK ;  /* 0x00000000000e7919 */ /* 0x000e240000003900 */
[----:B0-----:R-:W-:-:S06]  /*0650*/  LOP3.LUT R14, R14, UR8, RZ, 0xc0, !PT ;  /* 0x000000080e0e7c12 */ /* 0x001fcc000f8ec0ff */
[----:B------:R-:W0:Y:S01]  /*0660*/  POPC R14, R14 ;  /* 0x0000000e000e7309 */ /* 0x000e220000000000 */
[----:B--2---:R-:W0:Y:S02]  /*0670*/  SHFL.IDX PT, R19, R21, R2, 0x1f ;  /* 0x00001f0215137589 */ /* 0x004e2400000e0000 */
[----:B0-----:R-:W-:-:S05]  /*0680*/  IADD3 R19, PT, PT, R19, R14, RZ ;  /* 0x0000000e13137210 */ /* 0x001fca0007ffe0ff */
[----:B-1----:R-:W-:-:S05]  /*0690*/  IMAD.WIDE R18, R19, 0x4, R8 ;  /* 0x0000000413127825 */ /* 0x002fca00078e0208 */
[----:B------:R3:W-:Y:S02]  /*06a0*/  STG.E desc[UR6][R18.64], R15 ;  /* 0x0000000f12007986 */ /* 0x0007e4000c101906 */
.L_x_6:
[----:B------:R-:W-:Y:S05]  /*06b0*/  BSYNC.RECONVERGENT B0 ;  /* 0x0000000000007941 */ /* 0x000fea0003800200 */
.L_x_5:
[----:B---3--:R-:W3:Y:S01]  /*06c0*/  LDG.E R15, desc[UR6][R12.64+-0x80] ;  /* 0xffff80060c0f7981 */ /* 0x008ee2000c1e1900 */
[----:B------:R-:W-:Y:S02]  /*06d0*/  IMAD.MOV.U32 R2, RZ, RZ, 0x7fffffff ;  /* 0x7fffffffff027424 */ /* 0x000fe400078e00ff */
[----:B---3--:R-:W-:-:S06]  /*06e0*/  IMAD.WIDE R16, R15, 0x4, R10 ;  /* 0x000000040f107825 */ /* 0x008fcc00078e020a */
        /* <DEDUP_REMOVED lines=17> */
[----:B0-----:R-:W-:-:S04]  /*0800*/  IMAD.IADD R19, R19, 0x1, R14 ;  /* 0x0000000113137824 */ /* 0x001fc800078e020e */
[----:B-1----:R-:W-:-:S05]  /*0810*/  IMAD.WIDE R18, R19, 0x4, R8 ;  /* 0x0000000413127825 */ /* 0x002fca00078e0208 */
[----:B------:R3:W-:Y:S02]  /*0820*/  STG.E desc[UR6][R18.64], R15 ;  /* 0x0000000f12007986 */ /* 0x0007e4000c101906 */
.L_x_8:
[----:B------:R-:W-:Y:S05]  /*0830*/  BSYNC.RECONVERGENT B0 ;  /* 0x0000000000007941 */ /* 0x000fea0003800200 */
.L_x_7:
[----:B---3--:R-:W3:Y:S01]  /*0840*/  LDG.E R15, desc[UR6][R12.64] ;  /* 0x000000060c0f7981 */ /* 0x008ee2000c1e1900 */
[----:B------:R-:W-:Y:S01]  /*0850*/  MOV R2, 0x7fffffff ;  /* 0x7fffffff00027802 */ /* 0x000fe20000000f00 */
        /* <DEDUP_REMOVED lines=21> */
.L_x_10:
[----:B------:R-:W-:Y:S05]  /*09b0*/  BSYNC.RECONVERGENT B0 ;  /* 0x0000000000007941 */ /* 0x000fea0003800200 */
.L_x_9:
[----:B------:R-:W3:Y:S01]  /*09c0*/  LDG.E R13, desc[UR6][R12.64+0x80] ;  /* 0x000080060c0d7981 */ /* 0x000ee2000c1e1900 */
        /* <DEDUP_REMOVED lines=8> */
[----:B------:R-:W4:Y:S01]  /*0a50*/  LDC.64 R18, c[0x0][0x3b8] ;  /* 0x0000ee00ff127b82 */ /* 0x000f220000000a00 */
[----:B------:R-:W3:Y:S08]  /*0a60*/  FLO.U32 R2, UR8 ;  /* 0x0000000800027d00 */ /* 0x000ef000080e0000 */
[----:B--2---:R-:W4:Y:S01]  /*0a70*/  POPC R21, UR8 ;  /* 0x0000000800157d09 */ /* 0x004f220008000000 */
[----:B---3--:R-:W-:Y:S01]  /*0a80*/  ISETP.EQ.U32.AND P0, PT, R2, R15, PT ;  /* 0x0000000f0200720c */ /* 0x008fe20003f02070 */
[----:B0-----:R-:W-:-:S05]  /*0a90*/  IMAD.WIDE R14, R13, 0x4, R6 ;  /* 0x000000040d0e7825 */ /* 0x001fca00078e0206 */
[----:B------:R-:W-:Y:S07]  /*0aa0*/  STG.E desc[UR6][R14.64], R4 ;  /* 0x000000040e007986 */ /* 0x000fee000c101906 */
[----:B----4-:R-:W2:Y:S01]  /*0ab0*/  @P0 ATOMG.E.ADD.STRONG.GPU PT, R19, desc[UR6][R18.64], R21 ;  /* 0x80000015121309a8 */ /* 0x010ea200081ef106 */
[----:B------:R-:W0:Y:S02]  /*0ac0*/  S2R R12, SR_LTMASK ;  /* 0x00000000000c7919 */ /* 0x000e240000003900 */
[----:B0-----:R-:W-:-:S06]  /*0ad0*/  LOP3.LUT R12, R12, UR8, RZ, 0xc0, !PT ;  /* 0x000000080c0c7c12 */ /* 0x001fcc000f8ec0ff */
[----:B------:R-:W0:Y:S01]  /*0ae0*/  POPC R12, R12 ;  /* 0x0000000c000c7309 */ /* 0x000e220000000000 */
[----:B--2---:R-:W0:Y:S02]  /*0af0*/  SHFL.IDX PT, R17, R19, R2, 0x1f ;  /* 0x00001f0213117589 */ /* 0x004e2400000e0000 */
[----:B0-----:R-:W-:-:S05]  /*0b00*/  IADD3 R17, PT, PT, R17, R12, RZ ;  /* 0x0000000c11117210 */ /* 0x001fca0007ffe0ff */
[----:B-1----:R-:W-:-:S05]  /*0b10*/  IMAD.WIDE R16, R17, 0x4, R8 ;  /* 0x0000000411107825 */ /* 0x002fca00078e0208 */
[----:B------:R3:W-:Y:S02]  /*0b20*/  STG.E desc[UR6][R16.64], R13 ;  /* 0x0000000d10007986 */ /* 0x0007e4000c101906 */
.L_x_12:
[----:B------:R-:W-:Y:S05]  /*0b30*/  BSYNC.RECONVERGENT B0 ;  /* 0x0000000000007941 */ /* 0x000fea0003800200 */
.L_x_11:
[----:B------:R-:W-:-:S05]  /*0b40*/  VIADD R0, R0, 0x80 ;  /* 0x0000008000007836 */ /* 0x000fca0000000000 */
[----:B------:R-:W-:-:S13]  /*0b50*/  ISETP.GE.AND P0, PT, R0, R5, PT ;  /* 0x000000050000720c */ /* 0x000fda0003f06270 */
[----:B------:R-:W-:Y:S05]  /*0b60*/  @!P0 BRA `(.L_x_13) ;  /* 0xfffffff800688947 */ /* 0x000fea000383ffff */
[----:B------:R-:W-:Y:S05]  /*0b70*/  EXIT ;  /* 0x000000000000794d */ /* 0x000fea0003800000 */
.L_x_14:
[----:B------:R-:W-:-:S00]  /*0b80*/  BRA `(.L_x_14) ;  /* 0xfffffffc00fc7947 */ /* 0x000fc0000383ffff */
[----:B------:R-:W-:-:S00]  /*0b90*/  NOP ;  /* 0x0000000000007918 */ /* 0x000fc00000000000 */
        /* <DEDUP_REMOVED lines=14> */
.L_x_15:


//--------------------- .nv.shared.reserved.0     --------------------------
	.section	.nv.shared.reserved.0,"aw",@nobits
	.weak		__nv_reservedSMEM_offset_0_alias
	.size		__nv_reservedSMEM_offset_0_alias, 0, 64
	.other		__nv_reservedSMEM_offset_0_alias,@"STO_CUDA_RESERVED_SHARED STV_DEFAULT"
__nv_reservedSMEM_offset_0_alias:
	.zero		0
	.zero		64


//--------------------- .nv.constant0.bfsKernel   --------------------------
	.section	.nv.constant0.bfsKernel,"a",@progbits
	.sectionflags	@""
	.align	4
.nv.constant0.bfsKernel:
	.zero		964


//--------------------- SYMBOLS --------------------------

	.type		.nv.reservedSmem.offset0,@object
	.size		.nv.reservedSmem.offset0,0x4
